//
// Generated by NVIDIA NVVM Compiler
//
// Compiler Build ID: CL-36424714
// Cuda compilation tools, release 13.0, V13.0.88
// Based on NVVM 20.0.0
//

.version 9.0
.target sm_100
.address_size 64

	// .globl	_Z3addPfS_

.visible .entry _Z3addPfS_(
	.param .u64 .ptr .align 1 _Z3addPfS__param_0,
	.param .u64 .ptr .align 1 _Z3addPfS__param_1
)
{


	ret;

}


// ===== COMPILED SASS (sm_100) =====

	.target	sm_100

	.elftype	@"ET_EXEC"


//--------------------- .note.nv.tkinfo           --------------------------
	.section	.note.nv.tkinfo,"",@"SHT_NOTE"
	.sectionflags	@"SHF_NOTE_NV_TKINFO"
	.tkinfo
        /*0018*/ 	.word	0x00000002
        /*0030*/ 	.string	""
        /*0030*/ 	.string	"ptxas"
        /*0030*/ 	.string	"Cuda compilation tools, release 13.0, V13.0.88"
        /*0030*/ 	.string	"Build cuda_13.0.r13.0/compiler.36424714_0"
        /*0030*/ 	.string	"-arch sm_100 -m 64 "



//--------------------- .note.nv.cuinfo           --------------------------
	.section	.note.nv.cuinfo,"",@"SHT_NOTE"
	.sectionflags	@"SHF_NOTE_NV_CUINFO"
        /*0018*/ 	.short	0x0002
        /*001a*/ 	.short	0x0064
        /*001c*/ 	.short	0x0082
	.zero		2


//--------------------- .nv.info                  --------------------------
	.section	.nv.info,"",@"SHT_CUDA_INFO"
	.align	4


	//----- nvinfo : EIATTR_REGCOUNT
	.align		4
        /*0000*/ 	.byte	0x04, 0x2f
        /*0002*/ 	.short	(.L_1 - .L_0)
	.align		4
.L_0:
        /*0004*/ 	.word	index@(_Z3addPfS_)
        /*0008*/ 	.word	0x00000004


	//----- nvinfo : EIATTR_FRAME_SIZE
	.align		4
.L_1:
        /*000c*/ 	.byte	0x04, 0x11
        /*000e*/ 	.short	(.L_3 - .L_2)
	.align		4
.L_2:
        /*0010*/ 	.word	index@(_Z3addPfS_)
        /*0014*/ 	.word	0x00000000


	//----- nvinfo : EIATTR_MIN_STACK_SIZE
	.align		4
.L_3:
        /*0018*/ 	.byte	0x04, 0x12
        /*001a*/ 	.short	(.L_5 - .L_4)
	.align		4
.L_4:
        /*001c*/ 	.word	index@(_Z3addPfS_)
        /*0020*/ 	.word	0x00000000
.L_5:


//--------------------- .nv.compat                --------------------------
	.section	.nv.compat,"",@"SHT_CUDA_COMPAT_INFO"
	.align	4
        /*0000*/ 	.byte	0x02, 0x09, 0x00, 0x00, 0x02, 0x02, 0x01, 0x00, 0x02, 0x05, 0x05, 0x00, 0x03, 0x07, 0x01, 0x01
        /*0010*/ 	.byte	0x02, 0x03, 0x00, 0x00, 0x02, 0x06, 0x01, 0x00, 0x04, 0x0b, 0x08, 0x00, 0x09, 0x00, 0x00, 0x00
        /*0020*/ 	.byte	0x00, 0x00, 0x00, 0x00


//--------------------- .nv.info._Z3addPfS_       --------------------------
	.section	.nv.info._Z3addPfS_,"",@"SHT_CUDA_INFO"
	.sectionflags	@""
	.align	4


	//----- nvinfo : EIATTR_CUDA_API_VERSION
	.align		4
        /*0000*/ 	.byte	0x04, 0x37
        /*0002*/ 	.short	(.L_7 - .L_6)
.L_6:
        /*0004*/ 	.word	0x00000082


	//----- nvinfo : EIATTR_KPARAM_INFO
	.align		4
.L_7:
        /*0008*/ 	.byte	0x04, 0x17
        /*000a*/ 	.short	(.L_9 - .L_8)
.L_8:
        /*000c*/ 	.word	0x00000000
        /*0010*/ 	.short	0x0001
        /*0012*/ 	.short	0x0008
        /*0014*/ 	.byte	0x00, 0xf5, 0x21, 0x00


	//----- nvinfo : EIATTR_KPARAM_INFO
	.align		4
.L_9:
        /*0018*/ 	.byte	0x04, 0x17
        /*001a*/ 	.short	(.L_11 - .L_10)
.L_10:
        /*001c*/ 	.word	0x00000000
        /*0020*/ 	.short	0x0000
        /*0022*/ 	.short	0x0000
        /*0024*/ 	.byte	0x00, 0xf5, 0x21, 0x00


	//----- nvinfo : EIATTR_SPARSE_MMA_MASK
	.align		4
.L_11:
        /*0028*/ 	.byte	0x03, 0x50
        /*002a*/ 	.short	0x0000


	//----- nvinfo : EIATTR_MAXREG_COUNT
	.align		4
        /*002c*/ 	.byte	0x03, 0x1b
        /*002e*/ 	.short	0x00ff


	//----- nvinfo : EIATTR_MERCURY_ISA_VERSION
	.align		4
        /*0030*/ 	.byte	0x03, 0x5f
        /*0032*/ 	.short	0x0101


	//----- nvinfo : EIATTR_VRC_CTA_INIT_COUNT
	.align		4
        /*0034*/ 	.byte	0x02, 0x4a
	.zero		1
	.zero		1


	//----- nvinfo : EIATTR_EXIT_INSTR_OFFSETS
	.align		4
        /*0038*/ 	.byte	0x04, 0x1c
        /*003a*/ 	.short	(.L_13 - .L_12)


	//   ....[0]....
.L_12:
        /*003c*/ 	.word	0x00000010


	//----- nvinfo : EIATTR_CBANK_PARAM_SIZE
	.align		4
.L_13:
        /*0040*/ 	.byte	0x03, 0x19
        /*0042*/ 	.short	0x0010


	//----- nvinfo : EIATTR_PARAM_CBANK
	.align		4
        /*0044*/ 	.byte	0x04, 0x0a
        /*0046*/ 	.short	(.L_15 - .L_14)
	.align		4
.L_14:
        /*0048*/ 	.word	index@(.nv.constant0._Z3addPfS_)
        /*004c*/ 	.short	0x0380
        /*004e*/ 	.short	0x0010


	//----- nvinfo : EIATTR_SW_WAR
	.align		4
.L_15:
        /*0050*/ 	.byte	0x04, 0x36
        /*0052*/ 	.short	(.L_17 - .L_16)
.L_16:
        /*0054*/ 	.word	0x00000008
.L_17:


//--------------------- .nv.callgraph             --------------------------
	.section	.nv.callgraph,"",@"SHT_CUDA_CALLGRAPH"
	.align	4
	.sectionentsize	8
	.align		4
        /*0000*/ 	.word	0x00000000
	.align		4
        /*0004*/ 	.word	0xffffffff
	.align		4
        /*0008*/ 	.word	0x00000000
	.align		4
        /*000c*/ 	.word	0xfffffffe
	.align		4
        /*0010*/ 	.word	0x00000000
	.align		4
        /*0014*/ 	.word	0xfffffffd
	.align		4
        /*0018*/ 	.word	0x00000000
	.align		4
        /*001c*/ 	.word	0xfffffffc


//--------------------- .text._Z3addPfS_          --------------------------
	.section	.text._Z3addPfS_,"ax",@progbits
	.align	128
        .global         _Z3addPfS_
        .type           _Z3addPfS_,@function
        .size           _Z3addPfS_,(.L_x_1 - _Z3addPfS_)
        .other          _Z3addPfS_,@"STO_CUDA_ENTRY STV_DEFAULT"
_Z3addPfS_:
.text._Z3addPfS_:
[----:B------:R-:W-:Y:S01]  /*0000*/  LDC R1, c[0x0][0x37c] ;  /* 0x0000df00ff017b82 */ /* 0x000fe20000000800 */
[----:B------:R-:W-:Y:S05]  /*0010*/  EXIT ;  /* 0x000000000000794d */ /* 0x000fea0003800000 */
.L_x_0:
[----:B------:R-:W-:-:S00]  /*0020*/  BRA `(.L_x_0) ;  /* 0xfffffffc00fc7947 */ /* 0x000fc0000383ffff */
[----:B------:R-:W-:-:S00]  /*0030*/  NOP ;  /* 0x0000000000007918 */ /* 0x000fc00000000000 */
        /* <DEDUP_REMOVED lines=12> */
.L_x_1:


//--------------------- .nv.shared.reserved.0     --------------------------
	.section	.nv.shared.reserved.0,"aw",@nobits
	.weak		__nv_reservedSMEM_offset_0_alias
	.size		__nv_reservedSMEM_offset_0_alias, 0, 64
	.other		__nv_reservedSMEM_offset_0_alias,@"STO_CUDA_RESERVED_SHARED STV_DEFAULT"
__nv_reservedSMEM_offset_0_alias:
	.zero		0
	.zero		64


//--------------------- .nv.constant0._Z3addPfS_  --------------------------
	.section	.nv.constant0._Z3addPfS_,"a",@progbits
	.sectionflags	@""
	.align	4
.nv.constant0._Z3addPfS_:
	.zero		912


//--------------------- SYMBOLS --------------------------

	.type		.nv.reservedSmem.offset0,@object
	.size		.nv.reservedSmem.offset0,0x4
